	.headerflags	@"EF_CUDA_TEXMODE_UNIFIED EF_CUDA_64BIT_ADDRESS EF_CUDA_SM89 EF_CUDA_VIRTUAL_SM(EF_CUDA_SM89)"
	.elftype	@"ET_EXEC"


//--------------------- .nv.info                  --------------------------
	.section	.nv.info,"",@"SHT_CUDA_INFO"
	.align	4


	//----- nvinfo : EIATTR_REGCOUNT
	.align		4
        /*0000*/ 	.byte	0x04, 0x2f
        /*0002*/ 	.short	(.L_1 - .L_0)
	.align		4
.L_0:
        /*0004*/ 	.word	index@(triton__0d1d2d3d4d5de6)
        /*0008*/ 	.word	0x00000027


	//----- nvinfo : EIATTR_MAX_STACK_SIZE
	.align		4
.L_1:
        /*000c*/ 	.byte	0x04, 0x23
        /*000e*/ 	.short	(.L_3 - .L_2)
	.align		4
.L_2:
        /*0010*/ 	.word	index@(triton__0d1d2d3d4d5de6)
        /*0014*/ 	.word	0x00000000


	//----- nvinfo : EIATTR_MIN_STACK_SIZE
	.align		4
.L_3:
        /*0018*/ 	.byte	0x04, 0x12
        /*001a*/ 	.short	(.L_5 - .L_4)
	.align		4
.L_4:
        /*001c*/ 	.word	index@(triton__0d1d2d3d4d5de6)
        /*0020*/ 	.word	0x00000000


	//----- nvinfo : EIATTR_FRAME_SIZE
	.align		4
.L_5:
        /*0024*/ 	.byte	0x04, 0x11
        /*0026*/ 	.short	(.L_7 - .L_6)
	.align		4
.L_6:
        /*0028*/ 	.word	index@(triton__0d1d2d3d4d5de6)
        /*002c*/ 	.word	0x00000000
.L_7:


//--------------------- .nv.info.triton__0d1d2d3d4d5de6 --------------------------
	.section	.nv.info.triton__0d1d2d3d4d5de6,"",@"SHT_CUDA_INFO"
	.align	4


	//----- nvinfo : EIATTR_CUDA_API_VERSION
	.align		4
        /*0000*/ 	.byte	0x04, 0x37
        /*0002*/ 	.short	(.L_9 - .L_8)
.L_8:
        /*0004*/ 	.word	0x0000007b


	//----- nvinfo : EIATTR_PARAM_CBANK
	.align		4
.L_9:
        /*0008*/ 	.byte	0x04, 0x0a
        /*000a*/ 	.short	(.L_11 - .L_10)
	.align		4
.L_10:
        /*000c*/ 	.word	index@(.nv.constant0.triton__0d1d2d3d4d5de6)
        /*0010*/ 	.short	0x0160
        /*0012*/ 	.short	0x0030


	//----- nvinfo : EIATTR_CBANK_PARAM_SIZE
	.align		4
.L_11:
        /*0014*/ 	.byte	0x03, 0x19
        /*0016*/ 	.short	0x0030


	//----- nvinfo : EIATTR_KPARAM_INFO
	.align		4
        /*0018*/ 	.byte	0x04, 0x17
        /*001a*/ 	.short	(.L_13 - .L_12)
.L_12:
        /*001c*/ 	.word	0x00000000
        /*0020*/ 	.short	0x0006
        /*0022*/ 	.short	0x002c
        /*0024*/ 	.byte	0x00, 0xf0, 0x11, 0x00


	//----- nvinfo : EIATTR_KPARAM_INFO
	.align		4
.L_13:
        /*0028*/ 	.byte	0x04, 0x17
        /*002a*/ 	.short	(.L_15 - .L_14)
.L_14:
        /*002c*/ 	.word	0x00000000
        /*0030*/ 	.short	0x0005
        /*0032*/ 	.short	0x0028
        /*0034*/ 	.byte	0x00, 0xf0, 0x11, 0x00


	//----- nvinfo : EIATTR_KPARAM_INFO
	.align		4
.L_15:
        /*0038*/ 	.byte	0x04, 0x17
        /*003a*/ 	.short	(.L_17 - .L_16)
.L_16:
        /*003c*/ 	.word	0x00000000
        /*0040*/ 	.short	0x0004
        /*0042*/ 	.short	0x0020
        /*0044*/ 	.byte	0x00, 0xf0, 0x21, 0x00


	//----- nvinfo : EIATTR_KPARAM_INFO
	.align		4
.L_17:
        /*0048*/ 	.byte	0x04, 0x17
        /*004a*/ 	.short	(.L_19 - .L_18)
.L_18:
        /*004c*/ 	.word	0x00000000
        /*0050*/ 	.short	0x0003
        /*0052*/ 	.short	0x0018
        /*0054*/ 	.byte	0x00, 0xf0, 0x21, 0x00


	//----- nvinfo : EIATTR_KPARAM_INFO
	.align		4
.L_19:
        /*0058*/ 	.byte	0x04, 0x17
        /*005a*/ 	.short	(.L_21 - .L_20)
.L_20:
        /*005c*/ 	.word	0x00000000
        /*0060*/ 	.short	0x0002
        /*0062*/ 	.short	0x0010
        /*0064*/ 	.byte	0x00, 0xf0, 0x21, 0x00


	//----- nvinfo : EIATTR_KPARAM_INFO
	.align		4
.L_21:
        /*0068*/ 	.byte	0x04, 0x17
        /*006a*/ 	.short	(.L_23 - .L_22)
.L_22:
        /*006c*/ 	.word	0x00000000
        /*0070*/ 	.short	0x0001
        /*0072*/ 	.short	0x0008
        /*0074*/ 	.byte	0x00, 0xf0, 0x21, 0x00


	//----- nvinfo : EIATTR_KPARAM_INFO
	.align		4
.L_23:
        /*0078*/ 	.byte	0x04, 0x17
        /*007a*/ 	.short	(.L_25 - .L_24)
.L_24:
        /*007c*/ 	.word	0x00000000
        /*0080*/ 	.short	0x0000
        /*0082*/ 	.short	0x0000
        /*0084*/ 	.byte	0x00, 0xf0, 0x21, 0x00


	//----- nvinfo : EIATTR_MAXREG_COUNT
	.align		4
.L_25:
        /*0088*/ 	.byte	0x03, 0x1b
        /*008a*/ 	.short	0x00ff


	//----- nvinfo : EIATTR_COOP_GROUP_MASK_REGIDS
	.align		4
        /*008c*/ 	.byte	0x04, 0x29
        /*008e*/ 	.short	(.L_27 - .L_26)


	//   ....[0]....
.L_26:
        /*0090*/ 	.word	0xffffffff


	//   ....[1]....
        /*0094*/ 	.word	0xffffffff


	//   ....[2]....
        /*0098*/ 	.word	0xffffffff


	//   ....[3]....
        /*009c*/ 	.word	0xffffffff


	//   ....[4]....
        /*00a0*/ 	.word	0xffffffff


	//   ....[5]....
        /*00a4*/ 	.word	0xffffffff


	//   ....[6]....
        /*00a8*/ 	.word	0xffffffff


	//   ....[7]....
        /*00ac*/ 	.word	0xffffffff


	//   ....[8]....
        /*00b0*/ 	.word	0xffffffff


	//   ....[9]....
        /*00b4*/ 	.word	0xffffffff


	//   ....[10]....
        /*00b8*/ 	.word	0xffffffff


	//   ....[11]....
        /*00bc*/ 	.word	0xffffffff


	//   ....[12]....
        /*00c0*/ 	.word	0xffffffff


	//   ....[13]....
        /*00c4*/ 	.word	0xffffffff


	//   ....[14]....
        /*00c8*/ 	.word	0xffffffff


	//   ....[15]....
        /*00cc*/ 	.word	0xffffffff


	//   ....[16]....
        /*00d0*/ 	.word	0xffffffff


	//   ....[17]....
        /*00d4*/ 	.word	0xffffffff


	//   ....[18]....
        /*00d8*/ 	.word	0xffffffff


	//   ....[19]....
        /*00dc*/ 	.word	0xffffffff


	//   ....[20]....
        /*00e0*/ 	.word	0xffffffff


	//   ....[21]....
        /*00e4*/ 	.word	0xffffffff


	//   ....[22]....
        /*00e8*/ 	.word	0xffffffff


	//   ....[23]....
        /*00ec*/ 	.word	0xffffffff


	//   ....[24]....
        /*00f0*/ 	.word	0xffffffff


	//   ....[25]....
        /*00f4*/ 	.word	0xffffffff


	//   ....[26]....
        /*00f8*/ 	.word	0xffffffff


	//   ....[27]....
        /*00fc*/ 	.word	0xffffffff


	//   ....[28]....
        /*0100*/ 	.word	0xffffffff


	//   ....[29]....
        /*0104*/ 	.word	0xffffffff


	//   ....[30]....
        /*0108*/ 	.word	0xffffffff


	//   ....[31]....
        /*010c*/ 	.word	0xffffffff


	//   ....[32]....
        /*0110*/ 	.word	0xffffffff


	//----- nvinfo : EIATTR_COOP_GROUP_INSTR_OFFSETS
	.align		4
.L_27:
        /*0114*/ 	.byte	0x04, 0x28
        /*0116*/ 	.short	(.L_29 - .L_28)


	//   ....[0]....
.L_28:
        /*0118*/ 	.word	0x00000220


	//   ....[1]....
        /*011c*/ 	.word	0x00000250


	//   ....[2]....
        /*0120*/ 	.word	0x000002b0


	//   ....[3]....
        /*0124*/ 	.word	0x000002e0


	//   ....[4]....
        /*0128*/ 	.word	0x00000310


	//   ....[5]....
        /*012c*/ 	.word	0x00000340


	//   ....[6]....
        /*0130*/ 	.word	0x000003c0


	//   ....[7]....
        /*0134*/ 	.word	0x00000420


	//   ....[8]....
        /*0138*/ 	.word	0x000005e0


	//   ....[9]....
        /*013c*/ 	.word	0x00000670


	//   ....[10]....
        /*0140*/ 	.word	0x000006d0


	//   ....[11]....
        /*0144*/ 	.word	0x00000710


	//   ....[12]....
        /*0148*/ 	.word	0x00000750


	//   ....[13]....
        /*014c*/ 	.word	0x000007b0


	//   ....[14]....
        /*0150*/ 	.word	0x00000840


	//   ....[15]....
        /*0154*/ 	.word	0x000008c0


	//   ....[16]....
        /*0158*/ 	.word	0x000009c0


	//   ....[17]....
        /*015c*/ 	.word	0x00000ad0


	//   ....[18]....
        /*0160*/ 	.word	0x00000b40


	//   ....[19]....
        /*0164*/ 	.word	0x00000bf0


	//   ....[20]....
        /*0168*/ 	.word	0x00000c20


	//   ....[21]....
        /*016c*/ 	.word	0x00000cb0


	//   ....[22]....
        /*0170*/ 	.word	0x00000d00


	//   ....[23]....
        /*0174*/ 	.word	0x00000d60


	//   ....[24]....
        /*0178*/ 	.word	0x00000f80


	//   ....[25]....
        /*017c*/ 	.word	0x00000f90


	//   ....[26]....
        /*0180*/ 	.word	0x00000fa0


	//   ....[27]....
        /*0184*/ 	.word	0x00000fe0


	//   ....[28]....
        /*0188*/ 	.word	0x00001100


	//   ....[29]....
        /*018c*/ 	.word	0x00001180


	//   ....[30]....
        /*0190*/ 	.word	0x000011a0


	//   ....[31]....
        /*0194*/ 	.word	0x00001290


	//   ....[32]....
        /*0198*/ 	.word	0x000012f0


	//----- nvinfo : EIATTR_EXIT_INSTR_OFFSETS
	.align		4
.L_29:
        /*019c*/ 	.byte	0x04, 0x1c
        /*019e*/ 	.short	(.L_31 - .L_30)


	//   ....[0]....
.L_30:
        /*01a0*/ 	.word	0x00001510


	//   ....[1]....
        /*01a4*/ 	.word	0x00001550


	//----- nvinfo : EIATTR_MAX_THREADS
	.align		4
.L_31:
        /*01a8*/ 	.byte	0x04, 0x05
        /*01aa*/ 	.short	(.L_33 - .L_32)
.L_32:
        /*01ac*/ 	.word	0x00000100
        /*01b0*/ 	.word	0x00000001
        /*01b4*/ 	.word	0x00000001
.L_33:


//--------------------- .nv.rel.action            --------------------------
	.section	.nv.rel.action,"",@"SHT_CUDA_RELOCINFO"
	.align	8
	.sectionentsize	8
        /*0000*/ 	.byte	0x73, 0x00, 0x00, 0x00, 0x00, 0x00, 0x00, 0x00, 0x00, 0x00, 0x00, 0x11, 0x25, 0x00, 0x05, 0x36


//--------------------- .nv.constant0.triton__0d1d2d3d4d5de6 --------------------------
	.section	.nv.constant0.triton__0d1d2d3d4d5de6,"a",@progbits
	.align	4
.nv.constant0.triton__0d1d2d3d4d5de6:
	.zero		400


//--------------------- .text.triton__0d1d2d3d4d5de6 --------------------------
	.section	.text.triton__0d1d2d3d4d5de6,"ax",@progbits
	.sectionflags	@"SHF_BARRIERS=1"
	.sectioninfo	@"SHI_REGISTERS=39"
	.align	128
        .global         triton__0d1d2d3d4d5de6
        .type           triton__0d1d2d3d4d5de6,@function
        .size           triton__0d1d2d3d4d5de6,(.L_x_1 - triton__0d1d2d3d4d5de6)
        .other          triton__0d1d2d3d4d5de6,@"STO_CUDA_ENTRY STV_DEFAULT"
triton__0d1d2d3d4d5de6:
.text.triton__0d1d2d3d4d5de6:
[----:B------:R-:W-:-:S02]  /*0000*/  MOV R1, c[0x0][0x28] ;  /* 0x00000a0000017a02 */ /* 0x000fc40000000f00 */
[----:B------:R-:W0:Y:S01]  /*0010*/  S2R R3, SR_TID.X ;  /* 0x0000000000037919 */ /* 0x000e220000002100 */
[----:B------:R-:W-:Y:S01]  /*0020*/  CS2R R6, SRZ ;  /* 0x0000000000067805 */ /* 0x000fe2000001ff00 */
[----:B------:R-:W-:Y:S02]  /*0030*/  ULDC.64 UR4, c[0x0][0x118] ;  /* 0x0000460000047ab9 */ /* 0x000fe40000000a00 */
[----:B------:R-:W1:Y:S01]  /*0040*/  S2R R17, SR_CTAID.X ;  /* 0x0000000000117919 */ /* 0x000e620000002500 */
[--C-:B0-----:R-:W-:Y:S02]  /*0050*/  SHF.R.U32.HI R16, RZ, 0x5, R3.reuse ;  /* 0x00000005ff107819 */ /* 0x101fe40000011603 */
[----:B------:R-:W-:Y:S02]  /*0060*/  SHF.R.U32.HI R0, RZ, 0x3, R3 ;  /* 0x00000003ff007819 */ /* 0x000fe40000011603 */
[----:B-1----:R-:W-:Y:S02]  /*0070*/  SHF.L.U32 R17, R17, 0x5, RZ ;  /* 0x0000000511117819 */ /* 0x002fe400000006ff */
[----:B------:R-:W-:-:S02]  /*0080*/  LOP3.LUT R2, R3, 0x7, RZ, 0xc0, !PT ;  /* 0x0000000703027812 */ /* 0x000fc400078ec0ff */
[----:B------:R-:W-:Y:S02]  /*0090*/  SGXT.U32 R16, R16, 0x3 ;  /* 0x000000031010781a */ /* 0x000fe40000000000 */
[----:B------:R-:W-:Y:S02]  /*00a0*/  SGXT.U32 R0, R0, 0x2 ;  /* 0x000000020000781a */ /* 0x000fe40000000000 */
[----:B------:R-:W-:Y:S02]  /*00b0*/  LEA R5, R2, R17, 0x2 ;  /* 0x0000001102057211 */ /* 0x000fe400078e10ff */
[----:B------:R-:W-:Y:S02]  /*00c0*/  SHF.L.U32 R21, R16, 0x2, RZ ;  /* 0x0000000210157819 */ /* 0x000fe400000006ff */
[----:B------:R-:W-:Y:S02]  /*00d0*/  ISETP.GE.AND P0, PT, R5, 0x20, PT ;  /* 0x000000200500780c */ /* 0x000fe40003f06270 */
[----:B------:R-:W-:-:S02]  /*00e0*/  LOP3.LUT R4, R21, R0, RZ, 0xfc, !PT ;  /* 0x0000000015047212 */ /* 0x000fc400078efcff */
[----:B------:R-:W-:Y:S02]  /*00f0*/  MOV R0, 0x4 ;  /* 0x0000000400007802 */ /* 0x000fe40000000f00 */
[C---:B------:R-:W-:Y:S02]  /*0100*/  ISETP.LT.U32.AND P0, PT, R4.reuse, 0x12, !P0 ;  /* 0x000000120400780c */ /* 0x040fe40004701070 */
[----:B------:R-:W-:Y:S02]  /*0110*/  LEA R33, R4, R5, 0x5 ;  /* 0x0000000504217211 */ /* 0x000fe400078e28ff */
[----:B------:R-:W-:-:S03]  /*0120*/  CS2R R4, SRZ ;  /* 0x0000000000047805 */ /* 0x000fc6000001ff00 */
[----:B------:R-:W-:-:S06]  /*0130*/  IMAD.WIDE R22, R33, R0, c[0x0][0x170] ;  /* 0x00005c0021167625 */ /* 0x000fcc00078e0200 */
[----:B------:R-:W2:Y:S01]  /*0140*/  @P0 LDG.E.128 R4, [R22.64] ;  /* 0x0000000416040981 */ /* 0x000ea2000c1e1d00 */
[----:B------:R-:W-:Y:S01]  /*0150*/  CS2R R8, SRZ ;  /* 0x0000000000087805 */ /* 0x000fe2000001ff00 */
[----:B------:R-:W-:Y:S01]  /*0160*/  CS2R R10, SRZ ;  /* 0x00000000000a7805 */ /* 0x000fe2000001ff00 */
[----:B------:R-:W-:Y:S01]  /*0170*/  CS2R R12, SRZ ;  /* 0x00000000000c7805 */ /* 0x000fe2000001ff00 */
[----:B------:R-:W-:Y:S01]  /*0180*/  CS2R R14, SRZ ;  /* 0x00000000000e7805 */ /* 0x000fe2000001ff00 */
[----:B------:R-:W-:-:S04]  /*0190*/  IMAD.WIDE R34, R33, R0, c[0x0][0x168] ;  /* 0x00005a0021227625 */ /* 0x000fc800078e0200 */
[----:B------:R-:W-:Y:S01]  /*01a0*/  IMAD.WIDE R32, R33, R0, c[0x0][0x160] ;  /* 0x0000580021207625 */ /* 0x000fe200078e0200 */
[----:B------:R-:W3:Y:S04]  /*01b0*/  @P0 LDG.E.128 R8, [R34.64] ;  /* 0x0000000422080981 */ /* 0x000ee8000c1e1d00 */
[----:B------:R-:W4:Y:S01]  /*01c0*/  @P0 LDG.E.128 R12, [R32.64] ;  /* 0x00000004200c0981 */ /* 0x000f22000c1e1d00 */
[----:B--2---:R-:W-:Y:S02]  /*01d0*/  SEL R4, R4, RZ, P0 ;  /* 0x000000ff04047207 */ /* 0x004fe40000000000 */
[----:B------:R-:W-:Y:S02]  /*01e0*/  SEL R5, R5, RZ, P0 ;  /* 0x000000ff05057207 */ /* 0x000fe40000000000 */
[----:B------:R-:W-:-:S02]  /*01f0*/  FSEL R30, R4, RZ, P0 ;  /* 0x000000ff041e7208 */ /* 0x000fc40000000000 */
[----:B------:R-:W-:Y:S02]  /*0200*/  FSEL R25, R5, RZ, P0 ;  /* 0x000000ff05197208 */ /* 0x000fe40000000000 */
[----:B------:R-:W-:Y:S01]  /*0210*/  SEL R7, R7, RZ, P0 ;  /* 0x000000ff07077207 */ /* 0x000fe20000000000 */
[----:B------:R-:W0:Y:S01]  /*0220*/  SHFL.BFLY PT, R27, R30, 0x10, 0x1f ;  /* 0x0e001f001e1b7f89 */ /* 0x000e2200000e0000 */
[----:B---3--:R-:W-:Y:S02]  /*0230*/  SEL R28, R8, RZ, P0 ;  /* 0x000000ff081c7207 */ /* 0x008fe40000000000 */
[----:B------:R-:W-:Y:S01]  /*0240*/  SEL R23, R9, RZ, P0 ;  /* 0x000000ff09177207 */ /* 0x000fe20000000000 */
[----:B------:R-:W1:Y:S01]  /*0250*/  SHFL.BFLY PT, R22, R25, 0x10, 0x1f ;  /* 0x0e001f0019167f89 */ /* 0x000e6200000e0000 */
[----:B----4-:R-:W-:Y:S02]  /*0260*/  SEL R8, R12, RZ, P0 ;  /* 0x000000ff0c087207 */ /* 0x010fe40000000000 */
[----:B------:R-:W-:-:S02]  /*0270*/  SEL R12, R13, RZ, P0 ;  /* 0x000000ff0d0c7207 */ /* 0x000fc40000000000 */
[----:B------:R-:W-:Y:S02]  /*0280*/  FSEL R8, R8, RZ, P0 ;  /* 0x000000ff08087208 */ /* 0x000fe40000000000 */
[----:B------:R-:W-:Y:S02]  /*0290*/  FSEL R28, R28, RZ, P0 ;  /* 0x000000ff1c1c7208 */ /* 0x000fe40000000000 */
[----:B------:R-:W-:Y:S01]  /*02a0*/  SEL R13, R6, RZ, P0 ;  /* 0x000000ff060d7207 */ /* 0x000fe20000000000 */
[----:B------:R-:W2:Y:S01]  /*02b0*/  SHFL.BFLY PT, R9, R8, 0x10, 0x1f ;  /* 0x0e001f0008097f89 */ /* 0x000ea200000e0000 */
[----:B------:R-:W-:Y:S02]  /*02c0*/  FSEL R23, R23, RZ, P0 ;  /* 0x000000ff17177208 */ /* 0x000fe40000000000 */
[----:B------:R-:W-:Y:S01]  /*02d0*/  FSEL R13, R13, RZ, P0 ;  /* 0x000000ff0d0d7208 */ /* 0x000fe20000000000 */
[----:B------:R-:W3:Y:S01]  /*02e0*/  SHFL.BFLY PT, R29, R28, 0x10, 0x1f ;  /* 0x0e001f001c1d7f89 */ /* 0x000ee200000e0000 */
[----:B------:R-:W-:-:S02]  /*02f0*/  FSEL R12, R12, RZ, P0 ;  /* 0x000000ff0c0c7208 */ /* 0x000fc40000000000 */
[----:B------:R-:W-:Y:S01]  /*0300*/  FSEL R7, R7, RZ, P0 ;  /* 0x000000ff07077208 */ /* 0x000fe20000000000 */
[----:B------:R-:W4:Y:S01]  /*0310*/  SHFL.BFLY PT, R6, R23, 0x10, 0x1f ;  /* 0x0e001f0017067f89 */ /* 0x000f2200000e0000 */
[----:B------:R-:W-:Y:S01]  /*0320*/  SEL R15, R15, RZ, P0 ;  /* 0x000000ff0f0f7207 */ /* 0x000fe20000000000 */
[----:B0-----:R-:W-:Y:S02]  /*0330*/  FADD R4, R30, R27 ;  /* 0x0000001b1e047221 */ /* 0x001fe40000000000 */
[----:B------:R-:W0:Y:S02]  /*0340*/  SHFL.BFLY PT, R26, R13, 0x10, 0x1f ;  /* 0x0e001f000d1a7f89 */ /* 0x000e2400000e0000 */
[C---:B------:R-:W-:Y:S01]  /*0350*/  FMUL R31, R4.reuse, 0.25 ;  /* 0x3e800000041f7820 */ /* 0x040fe20000400000 */
[C---:B------:R-:W-:Y:S01]  /*0360*/  FSETP.GEU.AND P3, PT, |R4|.reuse, 1.175494350822287508e-38, PT ;  /* 0x008000000400780b */ /* 0x040fe20003f6e200 */
[----:B-1----:R-:W-:Y:S01]  /*0370*/  FADD R5, R25, R22 ;  /* 0x0000001619057221 */ /* 0x002fe20000000000 */
[----:B------:R-:W-:-:S03]  /*0380*/  FSETP.GT.AND P1, PT, |R4|, 8.50705917302346158658e+37, PT ;  /* 0x7e8000000400780b */ /* 0x000fc60003f24200 */
[----:B------:R-:W-:Y:S01]  /*0390*/  FMUL R24, R5, 0.25 ;  /* 0x3e80000005187820 */ /* 0x000fe20000400000 */
[----:B------:R-:W-:Y:S02]  /*03a0*/  FSEL R32, R31, R4, P1 ;  /* 0x000000041f207208 */ /* 0x000fe40000800000 */
[C---:B------:R-:W-:Y:S01]  /*03b0*/  FSETP.GEU.AND P4, PT, |R5|.reuse, 1.175494350822287508e-38, PT ;  /* 0x008000000500780b */ /* 0x040fe20003f8e200 */
[----:B------:R-:W1:Y:S01]  /*03c0*/  SHFL.BFLY PT, R31, R12, 0x10, 0x1f ;  /* 0x0e001f000c1f7f89 */ /* 0x000e6200000e0000 */
[----:B------:R-:W-:Y:S01]  /*03d0*/  FSETP.GT.AND P2, PT, |R5|, 8.50705917302346158658e+37, PT ;  /* 0x7e8000000500780b */ /* 0x000fe20003f44200 */
[----:B--2---:R-:W-:Y:S02]  /*03e0*/  FADD R9, -R8, R9 ;  /* 0x0000000908097221 */ /* 0x004fe40000000100 */
[----:B------:R-:W-:Y:S01]  /*03f0*/  @!P3 FMUL R32, R32, 16777216 ;  /* 0x4b8000002020b820 */ /* 0x000fe20000400000 */
[----:B------:R-:W-:Y:S01]  /*0400*/  FSEL R33, R24, R5, P2 ;  /* 0x0000000518217208 */ /* 0x000fe20001000000 */
[----:B------:R-:W-:Y:S01]  /*0410*/  @P1 FMUL R27, R27, 0.25 ;  /* 0x3e8000001b1b1820 */ /* 0x000fe20000400000 */
[----:B------:R-:W2:Y:S01]  /*0420*/  SHFL.BFLY PT, R24, R7, 0x10, 0x1f ;  /* 0x0e001f0007187f89 */ /* 0x000ea200000e0000 */
[----:B------:R-:W-:Y:S01]  /*0430*/  FSETP.NEU.AND P1, PT, R4, RZ, PT ;  /* 0x000000ff0400720b */ /* 0x000fe20003f2d000 */
[----:B---3--:R-:W-:Y:S01]  /*0440*/  FADD R28, R28, R29 ;  /* 0x0000001d1c1c7221 */ /* 0x008fe20000000000 */
[----:B------:R-:W3:Y:S01]  /*0450*/  MUFU.RCP R32, R32 ;  /* 0x0000002000207308 */ /* 0x000ee20000001000 */
[----:B------:R-:W-:Y:S01]  /*0460*/  @!P3 FMUL R27, R27, 16777216 ;  /* 0x4b8000001b1bb820 */ /* 0x000fe20000400000 */
[----:B------:R-:W-:Y:S01]  /*0470*/  @!P4 FMUL R33, R33, 16777216 ;  /* 0x4b8000002121c820 */ /* 0x000fe20000400000 */
[----:B------:R-:W-:Y:S01]  /*0480*/  FMUL R29, R9, R9 ;  /* 0x00000009091d7220 */ /* 0x000fe20000400000 */
[----:B------:R-:W-:Y:S01]  /*0490*/  @P2 FMUL R22, R22, 0.25 ;  /* 0x3e80000016162820 */ /* 0x000fe20000400000 */
[----:B----4-:R-:W-:Y:S01]  /*04a0*/  FADD R23, R23, R6 ;  /* 0x0000000617177221 */ /* 0x010fe20000000000 */
[----:B0-----:R-:W-:Y:S01]  /*04b0*/  FADD R6, R13, R26 ;  /* 0x0000001a0d067221 */ /* 0x001fe20000000000 */
[----:B------:R-:W-:Y:S01]  /*04c0*/  FMUL R29, R30, R29 ;  /* 0x0000001d1e1d7220 */ /* 0x000fe20000400000 */
[----:B------:R-:W0:Y:S01]  /*04d0*/  MUFU.RCP R33, R33 ;  /* 0x0000002100217308 */ /* 0x000e220000001000 */
[----:B------:R-:W-:Y:S01]  /*04e0*/  @!P4 FMUL R22, R22, 16777216 ;  /* 0x4b8000001616c820 */ /* 0x000fe20000400000 */
[----:B------:R-:W-:-:S02]  /*04f0*/  FSETP.NEU.AND P2, PT, R5, RZ, PT ;  /* 0x000000ff0500720b */ /* 0x000fc40003f4d000 */
[----:B------:R-:W-:Y:S01]  /*0500*/  FSETP.GEU.AND P3, PT, |R6|, 1.175494350822287508e-38, PT ;  /* 0x008000000600780b */ /* 0x000fe20003f6e200 */
[----:B-1----:R-:W-:Y:S01]  /*0510*/  FADD R31, -R12, R31 ;  /* 0x0000001f0c1f7221 */ /* 0x002fe20000000100 */
[----:B---3--:R-:W-:Y:S01]  /*0520*/  FMUL R32, R32, R27 ;  /* 0x0000001b20207220 */ /* 0x008fe20000400000 */
[----:B------:R-:W-:Y:S02]  /*0530*/  SEL R27, R14, RZ, P0 ;  /* 0x000000ff0e1b7207 */ /* 0x000fe40000000000 */
[----:B------:R-:W-:Y:S02]  /*0540*/  FMUL R14, R31, R31 ;  /* 0x0000001f1f0e7220 */ /* 0x000fe40000400000 */
[----:B------:R-:W-:Y:S02]  /*0550*/  FSEL R35, R32, RZ, P1 ;  /* 0x000000ff20237208 */ /* 0x000fe40000800000 */
[----:B------:R-:W-:Y:S01]  /*0560*/  FMUL R14, R25, R14 ;  /* 0x0000000e190e7220 */ /* 0x000fe20000400000 */
[C---:B------:R-:W-:Y:S01]  /*0570*/  FSETP.GT.AND P1, PT, |R6|.reuse, 8.50705917302346158658e+37, PT ;  /* 0x7e8000000600780b */ /* 0x040fe20003f24200 */
[----:B0-----:R-:W-:Y:S01]  /*0580*/  FMUL R30, R33, R22 ;  /* 0x00000016211e7220 */ /* 0x001fe20000400000 */
[----:B------:R-:W-:Y:S01]  /*0590*/  FMUL R33, R6, 0.25 ;  /* 0x3e80000006217820 */ /* 0x000fe20000400000 */
[----:B------:R-:W-:Y:S01]  /*05a0*/  FFMA R8, R9, R35, R8 ;  /* 0x0000002309087223 */ /* 0x000fe20000000008 */
[----:B--2---:R-:W-:Y:S01]  /*05b0*/  FADD R9, R7, R24 ;  /* 0x0000001807097221 */ /* 0x004fe20000000000 */
[----:B------:R-:W-:-:S02]  /*05c0*/  FSEL R22, R27, RZ, P0 ;  /* 0x000000ff1b167208 */ /* 0x000fc40000000000 */
[----:B------:R-:W-:Y:S01]  /*05d0*/  FSEL R30, R30, RZ, P2 ;  /* 0x000000ff1e1e7208 */ /* 0x000fe20001000000 */
[----:B------:R-:W-:Y:S01]  /*05e0*/  SHFL.BFLY PT, R27, R4, 0x8, 0x1f ;  /* 0x0d001f00041b7f89 */ /* 0x000fe200000e0000 */
[----:B------:R-:W-:Y:S02]  /*05f0*/  FSETP.GEU.AND P4, PT, |R9|, 1.175494350822287508e-38, PT ;  /* 0x008000000900780b */ /* 0x000fe40003f8e200 */
[----:B------:R-:W-:Y:S01]  /*0600*/  SEL R32, R10, RZ, P0 ;  /* 0x000000ff0a207207 */ /* 0x000fe20000000000 */
[----:B------:R-:W-:Y:S01]  /*0610*/  FFMA R10, R35, R29, R28 ;  /* 0x0000001d230a7223 */ /* 0x000fe2000000001c */
[----:B------:R-:W-:Y:S01]  /*0620*/  SEL R25, R11, RZ, P0 ;  /* 0x000000ff0b197207 */ /* 0x000fe20000000000 */
[----:B------:R-:W-:Y:S01]  /*0630*/  FFMA R11, R31, R30, R12 ;  /* 0x0000001e1f0b7223 */ /* 0x000fe2000000000c */
[----:B------:R-:W-:Y:S01]  /*0640*/  FSEL R33, R33, R6, P1 ;  /* 0x0000000621217208 */ /* 0x000fe20000800000 */
[C---:B------:R-:W-:Y:S01]  /*0650*/  FMUL R12, R9.reuse, 0.25 ;  /* 0x3e800000090c7820 */ /* 0x040fe20000400000 */
[----:B------:R-:W-:Y:S01]  /*0660*/  FSETP.GT.AND P2, PT, |R9|, 8.50705917302346158658e+37, PT ;  /* 0x7e8000000900780b */ /* 0x000fe20003f44200 */
[----:B------:R-:W0:Y:S01]  /*0670*/  SHFL.BFLY PT, R31, R22, 0x10, 0x1f ;  /* 0x0e001f00161f7f89 */ /* 0x000e2200000e0000 */
[----:B------:R-:W-:Y:S01]  /*0680*/  FSEL R29, R32, RZ, P0 ;  /* 0x000000ff201d7208 */ /* 0x000fe20000000000 */
[----:B------:R-:W-:Y:S01]  /*0690*/  @!P3 FMUL R33, R33, 16777216 ;  /* 0x4b8000002121b820 */ /* 0x000fe20000400000 */
[----:B------:R-:W-:Y:S01]  /*06a0*/  FSEL R34, R12, R9, P2 ;  /* 0x000000090c227208 */ /* 0x000fe20001000000 */
[----:B------:R-:W-:Y:S01]  /*06b0*/  FFMA R12, R30, R14, R23 ;  /* 0x0000000e1e0c7223 */ /* 0x000fe20000000017 */
[----:B------:R-:W-:Y:S01]  /*06c0*/  FSEL R28, R25, RZ, P0 ;  /* 0x000000ff191c7208 */ /* 0x000fe20000000000 */
[----:B------:R-:W1:Y:S01]  /*06d0*/  SHFL.BFLY PT, R32, R29, 0x10, 0x1f ;  /* 0x0e001f001d207f89 */ /* 0x000e6200000e0000 */
[----:B------:R-:W-:Y:S01]  /*06e0*/  FSEL R25, R15, RZ, P0 ;  /* 0x000000ff0f197208 */ /* 0x000fe20000000000 */
[----:B------:R-:W-:Y:S01]  /*06f0*/  @!P4 FMUL R34, R34, 16777216 ;  /* 0x4b8000002222c820 */ /* 0x000fe20000400000 */
[----:B------:R-:W2:Y:S01]  /*0700*/  MUFU.RCP R33, R33 ;  /* 0x0000002100217308 */ /* 0x000ea20000001000 */
[----:B------:R-:W3:Y:S01]  /*0710*/  SHFL.BFLY PT, R23, R28, 0x10, 0x1f ;  /* 0x0e001f001c177f89 */ /* 0x000ee200000e0000 */
[----:B------:R-:W-:Y:S01]  /*0720*/  @P1 FMUL R26, R26, 0.25 ;  /* 0x3e8000001a1a1820 */ /* 0x000fe20000400000 */
[----:B------:R-:W-:Y:S01]  /*0730*/  @P2 FMUL R24, R24, 0.25 ;  /* 0x3e80000018182820 */ /* 0x000fe20000400000 */
[----:B------:R-:W-:Y:S01]  /*0740*/  FSETP.NEU.AND P0, PT, R6, RZ, PT ;  /* 0x000000ff0600720b */ /* 0x000fe20003f0d000 */
[----:B------:R-:W4:Y:S01]  /*0750*/  SHFL.BFLY PT, R14, R25, 0x10, 0x1f ;  /* 0x0e001f00190e7f89 */ /* 0x000f2200000e0000 */
[----:B------:R-:W-:Y:S01]  /*0760*/  @!P3 FMUL R26, R26, 16777216 ;  /* 0x4b8000001a1ab820 */ /* 0x000fe20000400000 */
[----:B------:R-:W-:Y:S01]  /*0770*/  @!P4 FMUL R24, R24, 16777216 ;  /* 0x4b8000001818c820 */ /* 0x000fe20000400000 */
[----:B------:R-:W5:Y:S01]  /*0780*/  MUFU.RCP R15, R34 ;  /* 0x00000022000f7308 */ /* 0x000f620000001000 */
[----:B0-----:R-:W-:Y:S01]  /*0790*/  FADD R31, -R22, R31 ;  /* 0x0000001f161f7221 */ /* 0x001fe20000000100 */
[----:B--2---:R-:W-:-:S02]  /*07a0*/  FMUL R33, R33, R26 ;  /* 0x0000001a21217220 */ /* 0x004fc40000400000 */
[----:B------:R-:W0:Y:S01]  /*07b0*/  SHFL.BFLY PT, R26, R5, 0x8, 0x1f ;  /* 0x0d001f00051a7f89 */ /* 0x000e2200000e0000 */
[----:B------:R-:W-:Y:S01]  /*07c0*/  FMUL R30, R31, R31 ;  /* 0x0000001f1f1e7220 */ /* 0x000fe20000400000 */
[----:B-----5:R-:W-:Y:S01]  /*07d0*/  FMUL R24, R15, R24 ;  /* 0x000000180f187220 */ /* 0x020fe20000400000 */
[----:B-1----:R-:W-:Y:S01]  /*07e0*/  FADD R15, R29, R32 ;  /* 0x000000201d0f7221 */ /* 0x002fe20000000000 */
[----:B------:R-:W-:Y:S01]  /*07f0*/  FSEL R32, R33, RZ, P0 ;  /* 0x000000ff21207208 */ /* 0x000fe20000000000 */
[----:B------:R-:W-:Y:S01]  /*0800*/  FMUL R33, R13, R30 ;  /* 0x0000001e0d217220 */ /* 0x000fe20000400000 */
[----:B------:R-:W-:Y:S01]  /*0810*/  FADD R13, R4, R27 ;  /* 0x0000001b040d7221 */ /* 0x000fe20000000000 */
[----:B---3--:R-:W-:Y:S01]  /*0820*/  FADD R23, R28, R23 ;  /* 0x000000171c177221 */ /* 0x008fe20000000000 */
[----:B------:R-:W-:Y:S01]  /*0830*/  FSETP.NEU.AND P0, PT, R9, RZ, PT ;  /* 0x000000ff0900720b */ /* 0x000fe20003f0d000 */
[----:B------:R-:W1:Y:S01]  /*0840*/  SHFL.BFLY PT, R28, R9, 0x8, 0x1f ;  /* 0x0d001f00091c7f89 */ /* 0x000e6200000e0000 */
[C---:B------:R-:W-:Y:S01]  /*0850*/  FMUL R34, R13.reuse, 0.25 ;  /* 0x3e8000000d227820 */ /* 0x040fe20000400000 */
[----:B------:R-:W-:Y:S01]  /*0860*/  FSETP.GEU.AND P4, PT, |R13|, 1.175494350822287508e-38, PT ;  /* 0x008000000d00780b */ /* 0x000fe20003f8e200 */
[----:B----4-:R-:W-:Y:S01]  /*0870*/  FADD R30, -R25, R14 ;  /* 0x0000000e191e7221 */ /* 0x010fe20000000100 */
[----:B------:R-:W-:Y:S01]  /*0880*/  FSETP.GT.AND P5, PT, |R13|, 8.50705917302346158658e+37, PT ;  /* 0x7e8000000d00780b */ /* 0x000fe20003fa4200 */
[----:B------:R-:W-:Y:S01]  /*0890*/  FFMA R14, R31, R32, R22 ;  /* 0x000000201f0e7223 */ /* 0x000fe20000000016 */
[----:B------:R-:W-:Y:S01]  /*08a0*/  FFMA R15, R32, R33, R15 ;  /* 0x00000021200f7223 */ /* 0x000fe2000000000f */
[----:B------:R-:W-:Y:S01]  /*08b0*/  FSEL R32, R24, RZ, P0 ;  /* 0x000000ff18207208 */ /* 0x000fe20000000000 */
[----:B------:R-:W2:Y:S01]  /*08c0*/  SHFL.BFLY PT, R29, R6, 0x8, 0x1f ;  /* 0x0d001f00061d7f89 */ /* 0x000ea200000e0000 */
[----:B------:R-:W-:Y:S01]  /*08d0*/  FSEL R34, R34, R13, P5 ;  /* 0x0000000d22227208 */ /* 0x000fe20002800000 */
[C---:B------:R-:W-:Y:S01]  /*08e0*/  FMUL R36, R30.reuse, R30 ;  /* 0x0000001e1e247220 */ /* 0x040fe20000400000 */
[----:B0-----:R-:W-:Y:S01]  /*08f0*/  FADD R22, R5, R26 ;  /* 0x0000001a05167221 */ /* 0x001fe20000000000 */
[----:B------:R-:W-:-:S02]  /*0900*/  FFMA R24, R30, R32, R25 ;  /* 0x000000201e187223 */ /* 0x000fc40000000019 */
[----:B------:R-:W-:Y:S01]  /*0910*/  FMUL R7, R7, R36 ;  /* 0x0000002407077220 */ /* 0x000fe20000400000 */
[----:B------:R-:W-:Y:S01]  /*0920*/  @!P4 FMUL R34, R34, 16777216 ;  /* 0x4b8000002222c820 */ /* 0x000fe20000400000 */
[----:B------:R-:W-:Y:S01]  /*0930*/  FSETP.GEU.AND P0, PT, |R22|, 1.175494350822287508e-38, PT ;  /* 0x008000001600780b */ /* 0x000fe20003f0e200 */
[----:B------:R-:W-:Y:S01]  /*0940*/  @P5 FMUL R27, R27, 0.25 ;  /* 0x3e8000001b1b5820 */ /* 0x000fe20000400000 */
[----:B------:R-:W-:Y:S01]  /*0950*/  FFMA R7, R32, R7, R23 ;  /* 0x0000000720077223 */ /* 0x000fe20000000017 */
[----:B------:R-:W0:Y:S01]  /*0960*/  MUFU.RCP R30, R34 ;  /* 0x00000022001e7308 */ /* 0x000e220000001000 */
[C---:B------:R-:W-:Y:S01]  /*0970*/  FMUL R31, R22.reuse, 0.25 ;  /* 0x3e800000161f7820 */ /* 0x040fe20000400000 */
[----:B------:R-:W-:Y:S01]  /*0980*/  FSETP.GT.AND P1, PT, |R22|, 8.50705917302346158658e+37, PT ;  /* 0x7e8000001600780b */ /* 0x000fe20003f24200 */
[----:B------:R-:W-:Y:S01]  /*0990*/  @!P4 FMUL R27, R27, 16777216 ;  /* 0x4b8000001b1bc820 */ /* 0x000fe20000400000 */
[----:B-1----:R-:W-:Y:S02]  /*09a0*/  FADD R23, R9, R28 ;  /* 0x0000001c09177221 */ /* 0x002fe40000000000 */
[----:B------:R-:W-:-:S02]  /*09b0*/  FSEL R32, R31, R22, P1 ;  /* 0x000000161f207208 */ /* 0x000fc40000800000 */
[----:B------:R-:W1:Y:S01]  /*09c0*/  SHFL.BFLY PT, R31, R8, 0x8, 0x1f ;  /* 0x0d001f00081f7f89 */ /* 0x000e6200000e0000 */
[C---:B------:R-:W-:Y:S02]  /*09d0*/  FSETP.GEU.AND P4, PT, |R23|.reuse, 1.175494350822287508e-38, PT ;  /* 0x008000001700780b */ /* 0x040fe40003f8e200 */
[----:B------:R-:W-:Y:S01]  /*09e0*/  @!P0 FMUL R32, R32, 16777216 ;  /* 0x4b80000020208820 */ /* 0x000fe20000400000 */
[C---:B------:R-:W-:Y:S01]  /*09f0*/  FSETP.GT.AND P5, PT, |R23|.reuse, 8.50705917302346158658e+37, PT ;  /* 0x7e8000001700780b */ /* 0x040fe20003fa4200 */
[----:B--2---:R-:W-:Y:S02]  /*0a00*/  FADD R25, R6, R29 ;  /* 0x0000001d06197221 */ /* 0x004fe40000000000 */
[----:B------:R2:W3:Y:S01]  /*0a10*/  MUFU.RCP R33, R32 ;  /* 0x0000002000217308 */ /* 0x0004e20000001000 */
[----:B0-----:R-:W-:Y:S01]  /*0a20*/  FMUL R27, R30, R27 ;  /* 0x0000001b1e1b7220 */ /* 0x001fe20000400000 */
[----:B------:R-:W-:Y:S01]  /*0a30*/  FMUL R30, R23, 0.25 ;  /* 0x3e800000171e7820 */ /* 0x000fe20000400000 */
[C---:B------:R-:W-:Y:S01]  /*0a40*/  FSETP.GEU.AND P2, PT, |R25|.reuse, 1.175494350822287508e-38, PT ;  /* 0x008000001900780b */ /* 0x040fe20003f4e200 */
[C---:B------:R-:W-:Y:S01]  /*0a50*/  FMUL R36, R25.reuse, 0.25 ;  /* 0x3e80000019247820 */ /* 0x040fe20000400000 */
[----:B------:R-:W-:Y:S01]  /*0a60*/  FSETP.GT.AND P3, PT, |R25|, 8.50705917302346158658e+37, PT ;  /* 0x7e8000001900780b */ /* 0x000fe20003f64200 */
[----:B------:R-:W-:Y:S01]  /*0a70*/  @P1 FMUL R26, R26, 0.25 ;  /* 0x3e8000001a1a1820 */ /* 0x000fe20000400000 */
[----:B------:R-:W-:-:S02]  /*0a80*/  FSEL R34, R30, R23, P5 ;  /* 0x000000171e227208 */ /* 0x000fc40002800000 */
[----:B------:R-:W-:Y:S01]  /*0a90*/  FSEL R36, R36, R25, P3 ;  /* 0x0000001924247208 */ /* 0x000fe20001800000 */
[----:B------:R-:W-:Y:S01]  /*0aa0*/  @!P0 FMUL R26, R26, 16777216 ;  /* 0x4b8000001a1a8820 */ /* 0x000fe20000400000 */
[----:B------:R-:W-:Y:S01]  /*0ab0*/  @P5 FMUL R28, R28, 0.25 ;  /* 0x3e8000001c1c5820 */ /* 0x000fe20000400000 */
[----:B------:R-:W-:Y:S01]  /*0ac0*/  @!P4 FMUL R34, R34, 16777216 ;  /* 0x4b8000002222c820 */ /* 0x000fe20000400000 */
[----:B--2---:R-:W0:Y:S01]  /*0ad0*/  SHFL.BFLY PT, R32, R11, 0x8, 0x1f ;  /* 0x0d001f000b207f89 */ /* 0x004e2200000e0000 */
[----:B------:R-:W-:Y:S01]  /*0ae0*/  FSETP.NEU.AND P0, PT, R13, RZ, PT ;  /* 0x000000ff0d00720b */ /* 0x000fe20003f0d000 */
[----:B------:R-:W-:Y:S01]  /*0af0*/  @!P4 FMUL R28, R28, 16777216 ;  /* 0x4b8000001c1cc820 */ /* 0x000fe20000400000 */
[----:B------:R-:W2:Y:S01]  /*0b00*/  MUFU.RCP R35, R34 ;  /* 0x0000002200237308 */ /* 0x000ea20000001000 */
[----:B------:R-:W-:Y:S01]  /*0b10*/  @!P2 FMUL R36, R36, 16777216 ;  /* 0x4b8000002424a820 */ /* 0x000fe20000400000 */
[----:B---3--:R-:W-:Y:S01]  /*0b20*/  FMUL R30, R33, R26 ;  /* 0x0000001a211e7220 */ /* 0x008fe20000400000 */
[----:B------:R-:W-:Y:S01]  /*0b30*/  @P3 FMUL R29, R29, 0.25 ;  /* 0x3e8000001d1d3820 */ /* 0x000fe20000400000 */
[----:B------:R-:W3:Y:S01]  /*0b40*/  SHFL.BFLY PT, R33, R14, 0x8, 0x1f ;  /* 0x0d001f000e217f89 */ /* 0x000ee200000e0000 */
[----:B------:R-:W-:Y:S01]  /*0b50*/  FSEL R27, R27, RZ, P0 ;  /* 0x000000ff1b1b7208 */ /* 0x000fe20000000000 */
[----:B-1----:R-:W-:Y:S01]  /*0b60*/  FADD R31, -R8, R31 ;  /* 0x0000001f081f7221 */ /* 0x002fe20000000100 */
[----:B------:R-:W-:Y:S01]  /*0b70*/  @!P2 FMUL R29, R29, 16777216 ;  /* 0x4b8000001d1da820 */ /* 0x000fe20000400000 */
[----:B------:R-:W1:Y:S01]  /*0b80*/  MUFU.RCP R36, R36 ;  /* 0x0000002400247308 */ /* 0x000e620000001000 */
[----:B------:R-:W-:Y:S01]  /*0b90*/  FSETP.NEU.AND P1, PT, R25, RZ, PT ;  /* 0x000000ff1900720b */ /* 0x000fe20003f2d000 */
[C---:B------:R-:W-:Y:S01]  /*0ba0*/  FFMA R8, R31.reuse, R27, R8 ;  /* 0x0000001b1f087223 */ /* 0x040fe20000000008 */
[----:B------:R-:W-:Y:S01]  /*0bb0*/  FMUL R31, R31, R31 ;  /* 0x0000001f1f1f7220 */ /* 0x000fe20000400000 */
[----:B------:R-:W-:Y:S01]  /*0bc0*/  FSETP.NEU.AND P0, PT, R22, RZ, PT ;  /* 0x000000ff1600720b */ /* 0x000fe20003f0d000 */
[----:B--2---:R-:W-:-:S02]  /*0bd0*/  FMUL R26, R35, R28 ;  /* 0x0000001c231a7220 */ /* 0x004fc40000400000 */
[----:B------:R-:W-:Y:S01]  /*0be0*/  FMUL R28, R4, R31 ;  /* 0x0000001f041c7220 */ /* 0x000fe20000400000 */
[----:B------:R-:W2:Y:S01]  /*0bf0*/  SHFL.BFLY PT, R35, R10, 0x8, 0x1f ;  /* 0x0d001f000a237f89 */ /* 0x000ea200000e0000 */
[----:B------:R-:W-:Y:S01]  /*0c00*/  FSEL R4, R30, RZ, P0 ;  /* 0x000000ff1e047208 */ /* 0x000fe20000000000 */
[----:B0-----:R-:W-:Y:S02]  /*0c10*/  FADD R32, -R11, R32 ;  /* 0x000000200b207221 */ /* 0x001fe40000000100 */
[----:B------:R-:W0:Y:S01]  /*0c20*/  SHFL.BFLY PT, R31, R24, 0x8, 0x1f ;  /* 0x0d001f00181f7f89 */ /* 0x000e2200000e0000 */
[----:B------:R-:W-:Y:S01]  /*0c30*/  FSETP.NEU.AND P0, PT, R23, RZ, PT ;  /* 0x000000ff1700720b */ /* 0x000fe20003f0d000 */
[----:B-1----:R-:W-:Y:S01]  /*0c40*/  FMUL R29, R36, R29 ;  /* 0x0000001d241d7220 */ /* 0x002fe20000400000 */
[C---:B------:R-:W-:Y:S01]  /*0c50*/  FFMA R11, R32.reuse, R4, R11 ;  /* 0x00000004200b7223 */ /* 0x040fe2000000000b */
[----:B------:R-:W-:Y:S01]  /*0c60*/  FMUL R32, R32, R32 ;  /* 0x0000002020207220 */ /* 0x000fe20000400000 */
[----:B---3--:R-:W-:-:S02]  /*0c70*/  FADD R33, -R14, R33 ;  /* 0x000000210e217221 */ /* 0x008fc40000000100 */
[----:B------:R-:W-:Y:S01]  /*0c80*/  FSEL R29, R29, RZ, P1 ;  /* 0x000000ff1d1d7208 */ /* 0x000fe20000800000 */
[----:B------:R-:W-:Y:S01]  /*0c90*/  FMUL R5, R5, R32 ;  /* 0x0000002005057220 */ /* 0x000fe20000400000 */
[----:B------:R-:W-:Y:S01]  /*0ca0*/  ISETP.GE.AND P1, PT, R3, 0x100, PT ;  /* 0x000001000300780c */ /* 0x000fe20003f26270 */
[----:B------:R-:W1:Y:S02]  /*0cb0*/  SHFL.BFLY PT, R32, R7, 0x8, 0x1f ;  /* 0x0d001f0007207f89 */ /* 0x000e6400000e0000 */
[C---:B------:R-:W-:Y:S01]  /*0cc0*/  FFMA R30, R33.reuse, R29, R14 ;  /* 0x0000001d211e7223 */ /* 0x040fe2000000000e */
[----:B------:R-:W-:Y:S01]  /*0cd0*/  FMUL R33, R33, R33 ;  /* 0x0000002121217220 */ /* 0x000fe20000400000 */
[----:B------:R-:W-:-:S03]  /*0ce0*/  LOP3.LUT R14, R3, 0x1f, RZ, 0xc0, !PT ;  /* 0x0000001f030e7812 */ /* 0x000fc600078ec0ff */
[----:B------:R-:W-:Y:S02]  /*0cf0*/  FMUL R6, R6, R33 ;  /* 0x0000002106067220 */ /* 0x000fe40000400000 */
[----:B------:R-:W3:Y:S01]  /*0d00*/  SHFL.BFLY PT, R33, R12, 0x8, 0x1f ;  /* 0x0d001f000c217f89 */ /* 0x000ee200000e0000 */
[----:B--2---:R-:W-:Y:S01]  /*0d10*/  FADD R10, R10, R35 ;  /* 0x000000230a0a7221 */ /* 0x004fe20000000000 */
[----:B------:R-:W-:Y:S02]  /*0d20*/  FSEL R35, R26, RZ, P0 ;  /* 0x000000ff1a237208 */ /* 0x000fe40000000000 */
[----:B------:R-:W-:Y:S01]  /*0d30*/  ISETP.GE.U32.AND P0, PT, R14, 0x8, PT ;  /* 0x000000080e00780c */ /* 0x000fe20003f06070 */
[----:B------:R-:W-:Y:S01]  /*0d40*/  FFMA R28, R27, R28, R10 ;  /* 0x0000001c1b1c7223 */ /* 0x000fe2000000000a */
[----:B0-----:R-:W-:Y:S01]  /*0d50*/  FADD R31, -R24, R31 ;  /* 0x0000001f181f7221 */ /* 0x001fe20000000100 */
[----:B------:R-:W0:Y:S03]  /*0d60*/  SHFL.BFLY PT, R10, R15, 0x8, 0x1f ;  /* 0x0d001f000f0a7f89 */ /* 0x000e2600000e0000 */
[C---:B------:R-:W-:Y:S01]  /*0d70*/  FFMA R26, R31.reuse, R35, R24 ;  /* 0x000000231f1a7223 */ /* 0x040fe20000000018 */
[----:B------:R-:W-:Y:S01]  /*0d80*/  SHF.L.U32 R24, R2, 0x7, RZ ;  /* 0x0000000702187819 */ /* 0x000fe200000006ff */
[----:B------:R-:W-:-:S03]  /*0d90*/  FMUL R34, R31, R31 ;  /* 0x0000001f1f227220 */ /* 0x000fc60000400000 */
[C---:B------:R-:W-:Y:S01]  /*0da0*/  IADD3 R36, R24.reuse, 0x40, RZ ;  /* 0x0000004018247810 */ /* 0x040fe20007ffe0ff */
[----:B------:R-:W-:Y:S01]  /*0db0*/  FMUL R34, R9, R34 ;  /* 0x0000002209227220 */ /* 0x000fe20000400000 */
[C---:B------:R-:W-:Y:S01]  /*0dc0*/  IADD3 R31, R24.reuse, 0x60, RZ ;  /* 0x00000060181f7810 */ /* 0x040fe20007ffe0ff */
[----:B-1----:R-:W-:Y:S01]  /*0dd0*/  FADD R32, R7, R32 ;  /* 0x0000002007207221 */ /* 0x002fe20000000000 */
[-C--:B------:R-:W-:Y:S02]  /*0de0*/  LOP3.LUT R9, R24, R21.reuse, RZ, 0xfc, !PT ;  /* 0x0000001518097212 */ /* 0x080fe400078efcff */
[----:B------:R-:W-:Y:S01]  /*0df0*/  LOP3.LUT R27, R36, R21, RZ, 0xfc, !PT ;  /* 0x00000015241b7212 */ /* 0x000fe200078efcff */
[----:B------:R-:W-:Y:S01]  /*0e00*/  FFMA R32, R35, R34, R32 ;  /* 0x0000002223207223 */ /* 0x000fe20000000020 */
[----:B---3--:R-:W-:Y:S01]  /*0e10*/  FADD R33, R12, R33 ;  /* 0x000000210c217221 */ /* 0x008fe20000000000 */
[----:B------:R-:W-:Y:S01]  /*0e20*/  IADD3 R12, R24, 0x20, RZ ;  /* 0x00000020180c7810 */ /* 0x000fe20007ffe0ff */
[----:B------:R-:W-:Y:S02]  /*0e30*/  @!P0 STS [R9+0x800], R13 ;  /* 0x0008000d09008388 */ /* 0x000fe40000000800 */
[----:B------:R-:W-:Y:S01]  /*0e40*/  FFMA R5, R4, R5, R33 ;  /* 0x0000000504057223 */ /* 0x000fe20000000021 */
[-C--:B------:R-:W-:Y:S01]  /*0e50*/  LOP3.LUT R12, R12, R21.reuse, RZ, 0xfc, !PT ;  /* 0x000000150c0c7212 */ /* 0x080fe200078efcff */
[----:B------:R-:W-:Y:S01]  /*0e60*/  @!P0 STS [R9], R8 ;  /* 0x0000000809008388 */ /* 0x000fe20000000800 */
[----:B0-----:R-:W-:Y:S01]  /*0e70*/  FADD R10, R15, R10 ;  /* 0x0000000a0f0a7221 */ /* 0x001fe20000000000 */
[----:B------:R-:W-:-:S02]  /*0e80*/  LOP3.LUT R21, R31, R21, RZ, 0xfc, !PT ;  /* 0x000000151f157212 */ /* 0x000fc400078efcff */
[----:B------:R-:W-:Y:S01]  /*0e90*/  @!P0 STS [R9+0x400], R28 ;  /* 0x0004001c09008388 */ /* 0x000fe20000000800 */
[----:B------:R-:W-:-:S03]  /*0ea0*/  FFMA R6, R29, R6, R10 ;  /* 0x000000061d067223 */ /* 0x000fc6000000000a */
[----:B------:R-:W-:Y:S04]  /*0eb0*/  @!P0 STS [R12], R11 ;  /* 0x0000000b0c008388 */ /* 0x000fe80000000800 */
[----:B------:R-:W-:Y:S04]  /*0ec0*/  @!P0 STS [R12+0x400], R5 ;  /* 0x000400050c008388 */ /* 0x000fe80000000800 */
[----:B------:R-:W-:Y:S04]  /*0ed0*/  @!P0 STS [R12+0x800], R22 ;  /* 0x000800160c008388 */ /* 0x000fe80000000800 */
[----:B------:R-:W-:Y:S04]  /*0ee0*/  @!P0 STS [R27], R30 ;  /* 0x0000001e1b008388 */ /* 0x000fe80000000800 */
[----:B------:R-:W-:Y:S04]  /*0ef0*/  @!P0 STS [R27+0x400], R6 ;  /* 0x000400061b008388 */ /* 0x000fe80000000800 */
[----:B------:R-:W-:Y:S04]  /*0f00*/  @!P0 STS [R27+0x800], R25 ;  /* 0x000800191b008388 */ /* 0x000fe80000000800 */
[----:B------:R-:W-:Y:S04]  /*0f10*/  @!P0 STS [R21], R26 ;  /* 0x0000001a15008388 */ /* 0x000fe80000000800 */
[----:B------:R-:W-:Y:S04]  /*0f20*/  @!P0 STS [R21+0x400], R32 ;  /* 0x0004002015008388 */ /* 0x000fe80000000800 */
[----:B------:R-:W-:Y:S04]  /*0f30*/  @!P0 STS [R21+0x800], R23 ;  /* 0x0008001715008388 */ /* 0x000fe80000000800 */
[----:B------:R-:W-:Y:S06]  /*0f40*/  BAR.SYNC 0x0 ;  /* 0x0000000000007b1d */ /* 0x000fec0000000000 */
[----:B------:R-:W0:Y:S04]  /*0f50*/  @!P1 LDS R20, [R3.X4+0x800] ;  /* 0x0008000003149984 */ /* 0x000e280000004800 */
[----:B------:R-:W1:Y:S04]  /*0f60*/  @!P1 LDS R18, [R3.X4] ;  /* 0x0000000003129984 */ /* 0x000e680000004800 */
[----:B------:R-:W2:Y:S04]  /*0f70*/  @!P1 LDS R19, [R3.X4+0x400] ;  /* 0x0004000003139984 */ /* 0x000ea80000004800 */
[----:B0-----:R-:W0:Y:S04]  /*0f80*/  SHFL.BFLY PT, R9, R20, 0x4, 0x1f ;  /* 0x0c801f0014097f89 */ /* 0x001e2800000e0000 */
[----:B-1----:R-:W1:Y:S04]  /*0f90*/  SHFL.BFLY PT, R7, R18, 0x4, 0x1f ;  /* 0x0c801f0012077f89 */ /* 0x002e6800000e0000 */
[----:B--2---:R-:W2:Y:S01]  /*0fa0*/  SHFL.BFLY PT, R8, R19, 0x4, 0x1f ;  /* 0x0c801f0013087f89 */ /* 0x004ea200000e0000 */
[----:B0-----:R-:W-:-:S04]  /*0fb0*/  FADD R4, R20, R9 ;  /* 0x0000000914047221 */ /* 0x001fc80000000000 */
[C---:B------:R-:W-:Y:S01]  /*0fc0*/  FMUL R5, R4.reuse, 0.25 ;  /* 0x3e80000004057820 */ /* 0x040fe20000400000 */
[C---:B------:R-:W-:Y:S01]  /*0fd0*/  FSETP.GEU.AND P1, PT, |R4|.reuse, 1.175494350822287508e-38, PT ;  /* 0x008000000400780b */ /* 0x040fe20003f2e200 */
[----:B------:R-:W0:Y:S01]  /*0fe0*/  SHFL.BFLY PT, R13, R4, 0x2, 0x1f ;  /* 0x0c401f00040d7f89 */ /* 0x000e2200000e0000 */
[----:B------:R-:W-:Y:S01]  /*0ff0*/  FSETP.GT.AND P0, PT, |R4|, 8.50705917302346158658e+37, PT ;  /* 0x7e8000000400780b */ /* 0x000fe20003f04200 */
[----:B-1----:R-:W-:Y:S01]  /*1000*/  FADD R7, -R18, R7 ;  /* 0x0000000712077221 */ /* 0x002fe20000000100 */
[----:B--2---:R-:W-:Y:S02]  /*1010*/  FADD R8, R19, R8 ;  /* 0x0000000813087221 */ /* 0x004fe40000000000 */
[----:B------:R-:W-:Y:S01]  /*1020*/  FSEL R6, R5, R4, P0 ;  /* 0x0000000405067208 */ /* 0x000fe20000000000 */
[----:B------:R-:W-:-:S04]  /*1030*/  FMUL R11, R7, R7 ;  /* 0x00000007070b7220 */ /* 0x000fc80000400000 */
[----:B------:R-:W-:Y:S02]  /*1040*/  FMUL R11, R20, R11 ;  /* 0x0000000b140b7220 */ /* 0x000fe40000400000 */
[----:B------:R-:W-:Y:S02]  /*1050*/  @!P1 FMUL R6, R6, 16777216 ;  /* 0x4b80000006069820 */ /* 0x000fe40000400000 */
[----:B------:R-:W-:-:S04]  /*1060*/  @P0 FMUL R9, R9, 0.25 ;  /* 0x3e80000009090820 */ /* 0x000fc80000400000 */
[----:B------:R-:W1:Y:S01]  /*1070*/  MUFU.RCP R6, R6 ;  /* 0x0000000600067308 */ /* 0x000e620000001000 */
[----:B------:R-:W-:Y:S01]  /*1080*/  @!P1 FMUL R9, R9, 16777216 ;  /* 0x4b80000009099820 */ /* 0x000fe20000400000 */
[C---:B------:R-:W-:Y:S01]  /*1090*/  FSETP.NEU.AND P1, PT, R4.reuse, RZ, PT ;  /* 0x000000ff0400720b */ /* 0x040fe20003f2d000 */
[----:B0-----:R-:W-:-:S04]  /*10a0*/  FADD R5, R4, R13 ;  /* 0x0000000d04057221 */ /* 0x001fc80000000000 */
[C---:B------:R-:W-:Y:S01]  /*10b0*/  FMUL R10, R5.reuse, 0.25 ;  /* 0x3e800000050a7820 */ /* 0x040fe20000400000 */
[C---:B------:R-:W-:Y:S02]  /*10c0*/  FSETP.GEU.AND P2, PT, |R5|.reuse, 1.175494350822287508e-38, PT ;  /* 0x008000000500780b */ /* 0x040fe40003f4e200 */
[----:B------:R-:W-:Y:S01]  /*10d0*/  FSETP.GT.AND P0, PT, |R5|, 8.50705917302346158658e+37, PT ;  /* 0x7e8000000500780b */ /* 0x000fe20003f04200 */
[----:B-1----:R-:W-:-:S03]  /*10e0*/  FMUL R9, R6, R9 ;  /* 0x0000000906097220 */ /* 0x002fc60000400000 */
[----:B------:R-:W-:Y:S01]  /*10f0*/  FSEL R15, R10, R5, P0 ;  /* 0x000000050a0f7208 */ /* 0x000fe20000000000 */
[----:B------:R-:W0:Y:S01]  /*1100*/  SHFL.BFLY PT, R6, R5, 0x1, 0x1f ;  /* 0x0c201f0005067f89 */ /* 0x000e2200000e0000 */
[----:B------:R-:W-:-:S05]  /*1110*/  FSEL R9, R9, RZ, P1 ;  /* 0x000000ff09097208 */ /* 0x000fca0000800000 */
[----:B------:R-:W-:Y:S01]  /*1120*/  @!P2 FMUL R15, R15, 16777216 ;  /* 0x4b8000000f0fa820 */ /* 0x000fe20000400000 */
[----:B------:R-:W-:Y:S01]  /*1130*/  FFMA R7, R7, R9, R18 ;  /* 0x0000000907077223 */ /* 0x000fe20000000012 */
[----:B------:R-:W-:Y:S02]  /*1140*/  FFMA R8, R9, R11, R8 ;  /* 0x0000000b09087223 */ /* 0x000fe40000000008 */
[----:B------:R-:W1:Y:S01]  /*1150*/  MUFU.RCP R18, R15 ;  /* 0x0000000f00127308 */ /* 0x000e620000001000 */
[----:B------:R-:W-:Y:S01]  /*1160*/  @P0 FMUL R13, R13, 0.25 ;  /* 0x3e8000000d0d0820 */ /* 0x000fe20000400000 */
[----:B------:R-:W-:Y:S01]  /*1170*/  FSETP.NEU.AND P0, PT, R5, RZ, PT ;  /* 0x000000ff0500720b */ /* 0x000fe20003f0d000 */
[----:B------:R-:W2:Y:S02]  /*1180*/  SHFL.BFLY PT, R10, R7, 0x2, 0x1f ;  /* 0x0c401f00070a7f89 */ /* 0x000ea400000e0000 */
[----:B------:R-:W-:Y:S02]  /*1190*/  @!P2 FMUL R13, R13, 16777216 ;  /* 0x4b8000000d0da820 */ /* 0x000fe40000400000 */
[----:B------:R-:W3:Y:S01]  /*11a0*/  SHFL.BFLY PT, R9, R8, 0x2, 0x1f ;  /* 0x0c401f0008097f89 */ /* 0x000ee200000e0000 */
[----:B0-----:R-:W-:Y:S01]  /*11b0*/  FADD R12, R5, R6 ;  /* 0x00000006050c7221 */ /* 0x001fe20000000000 */
[----:B-1----:R-:W-:-:S03]  /*11c0*/  FMUL R18, R18, R13 ;  /* 0x0000000d12127220 */ /* 0x002fc60000400000 */
[C---:B------:R-:W-:Y:S01]  /*11d0*/  FMUL R13, R12.reuse, 0.25 ;  /* 0x3e8000000c0d7820 */ /* 0x040fe20000400000 */
[----:B------:R-:W-:Y:S02]  /*11e0*/  FSETP.GEU.AND P1, PT, |R12|, 1.175494350822287508e-38, PT ;  /* 0x008000000c00780b */ /* 0x000fe40003f2e200 */
[----:B------:R-:W-:Y:S02]  /*11f0*/  FSEL R18, R18, RZ, P0 ;  /* 0x000000ff12127208 */ /* 0x000fe40000000000 */
[----:B------:R-:W-:Y:S01]  /*1200*/  FSETP.GT.AND P0, PT, |R12|, 8.50705917302346158658e+37, PT ;  /* 0x7e8000000c00780b */ /* 0x000fe20003f04200 */
[----:B--2---:R-:W-:-:S03]  /*1210*/  FADD R10, -R7, R10 ;  /* 0x0000000a070a7221 */ /* 0x004fc60000000100 */
[----:B------:R-:W-:Y:S01]  /*1220*/  FSEL R13, R13, R12, P0 ;  /* 0x0000000c0d0d7208 */ /* 0x000fe20000000000 */
[C---:B------:R-:W-:Y:S01]  /*1230*/  FMUL R11, R10.reuse, R10 ;  /* 0x0000000a0a0b7220 */ /* 0x040fe20000400000 */
[----:B------:R-:W-:Y:S01]  /*1240*/  FFMA R7, R10, R18, R7 ;  /* 0x000000120a077223 */ /* 0x000fe20000000007 */
[----:B---3--:R-:W-:Y:S02]  /*1250*/  FADD R9, R8, R9 ;  /* 0x0000000908097221 */ /* 0x008fe40000000000 */
[----:B------:R-:W-:Y:S01]  /*1260*/  @!P1 FMUL R13, R13, 16777216 ;  /* 0x4b8000000d0d9820 */ /* 0x000fe20000400000 */
[----:B------:R-:W-:-:S03]  /*1270*/  FMUL R11, R4, R11 ;  /* 0x0000000b040b7220 */ /* 0x000fc60000400000 */
[----:B------:R-:W-:Y:S01]  /*1280*/  @P0 FMUL R6, R6, 0.25 ;  /* 0x3e80000006060820 */ /* 0x000fe20000400000 */
[----:B------:R-:W0:Y:S01]  /*1290*/  SHFL.BFLY PT, R4, R7, 0x1, 0x1f ;  /* 0x0c201f0007047f89 */ /* 0x000e2200000e0000 */
[----:B------:R-:W-:Y:S01]  /*12a0*/  ISETP.NE.AND P0, PT, R2, RZ, PT ;  /* 0x000000ff0200720c */ /* 0x000fe20003f05270 */
[----:B------:R-:W-:Y:S01]  /*12b0*/  FFMA R9, R18, R11, R9 ;  /* 0x0000000b12097223 */ /* 0x000fe20000000009 */
[----:B------:R-:W1:Y:S01]  /*12c0*/  MUFU.RCP R13, R13 ;  /* 0x0000000d000d7308 */ /* 0x000e620000001000 */
[----:B------:R-:W-:Y:S01]  /*12d0*/  @!P1 FMUL R6, R6, 16777216 ;  /* 0x4b80000006069820 */ /* 0x000fe20000400000 */
[----:B------:R-:W-:Y:S02]  /*12e0*/  FSETP.NEU.AND P1, PT, R12, RZ, PT ;  /* 0x000000ff0c00720b */ /* 0x000fe40003f2d000 */
[----:B------:R-:W2:Y:S01]  /*12f0*/  SHFL.BFLY PT, R8, R9, 0x1, 0x1f ;  /* 0x0c201f0009087f89 */ /* 0x000ea200000e0000 */
[----:B------:R-:W-:Y:S01]  /*1300*/  ISETP.LT.AND P0, PT, R3, 0x100, !P0 ;  /* 0x000001000300780c */ /* 0x000fe20004701270 */
[----:B-1----:R-:W-:-:S12]  /*1310*/  FMUL R6, R13, R6 ;  /* 0x000000060d067220 */ /* 0x002fd80000400000 */
[----:B------:R-:W-:Y:S01]  /*1320*/  @P0 STS [R3.X4+0x800], R12 ;  /* 0x0008000c03000388 */ /* 0x000fe20000004800 */
[----:B0-----:R-:W-:Y:S01]  /*1330*/  FADD R4, -R7, R4 ;  /* 0x0000000407047221 */ /* 0x001fe20000000100 */
[----:B------:R-:W-:-:S03]  /*1340*/  FSEL R6, R6, RZ, P1 ;  /* 0x000000ff06067208 */ /* 0x000fc60000800000 */
[C---:B------:R-:W-:Y:S02]  /*1350*/  FMUL R10, R4.reuse, R4 ;  /* 0x00000004040a7220 */ /* 0x040fe40000400000 */
[----:B------:R-:W-:Y:S01]  /*1360*/  FFMA R18, R4, R6, R7 ;  /* 0x0000000604127223 */ /* 0x000fe20000000007 */
[----:B--2---:R-:W-:Y:S01]  /*1370*/  FADD R11, R9, R8 ;  /* 0x00000008090b7221 */ /* 0x004fe20000000000 */
[----:B------:R-:W-:-:S03]  /*1380*/  FMUL R10, R5, R10 ;  /* 0x0000000a050a7220 */ /* 0x000fc60000400000 */
[----:B------:R-:W-:Y:S01]  /*1390*/  @P0 STS [R3.X4], R18 ;  /* 0x0000001203000388 */ /* 0x000fe20000004800 */
[----:B------:R-:W-:-:S05]  /*13a0*/  FFMA R20, R6, R10, R11 ;  /* 0x0000000a06147223 */ /* 0x000fca000000000b */
[----:B------:R-:W-:Y:S04]  /*13b0*/  @P0 STS [R3.X4+0x400], R20 ;  /* 0x0004001403000388 */ /* 0x000fe80000004800 */
[----:B------:R-:W-:Y:S06]  /*13c0*/  BAR.SYNC 0x0 ;  /* 0x0000000000007b1d */ /* 0x000fec0000000000 */
[----:B------:R-:W-:Y:S01]  /*13d0*/  LDS R4, [R24] ;  /* 0x0000000018047984 */ /* 0x000fe20000000800 */
[----:B------:R-:W-:-:S03]  /*13e0*/  LOP3.LUT R3, R17, 0x1f, R3, 0xf8, !PT ;  /* 0x0000001f11037812 */ /* 0x000fc600078ef803 */
[----:B------:R-:W-:Y:S01]  /*13f0*/  LDS R5, [R24+0x20] ;  /* 0x0000200018057984 */ /* 0x000fe20000000800 */
[C---:B------:R-:W-:Y:S01]  /*1400*/  ISETP.GE.AND P0, PT, R3.reuse, 0x20, PT ;  /* 0x000000200300780c */ /* 0x040fe20003f06270 */
[----:B------:R-:W-:Y:S02]  /*1410*/  IMAD.WIDE R12, R3, R0, c[0x0][0x178] ;  /* 0x00005e00030c7625 */ /* 0x000fe400078e0200 */
[----:B------:R-:W-:Y:S01]  /*1420*/  LDS R6, [R24+0x40] ;  /* 0x0000400018067984 */ /* 0x000fe20000000800 */
[----:B------:R-:W-:-:S03]  /*1430*/  ISETP.EQ.AND P0, PT, R16, RZ, !P0 ;  /* 0x000000ff1000720c */ /* 0x000fc60004702270 */
[----:B------:R-:W0:Y:S04]  /*1440*/  LDS R7, [R24+0x60] ;  /* 0x0000600018077984 */ /* 0x000e280000000800 */
[----:B------:R-:W-:Y:S04]  /*1450*/  LDS R8, [R24+0x400] ;  /* 0x0004000018087984 */ /* 0x000fe80000000800 */
[----:B------:R-:W-:Y:S04]  /*1460*/  LDS R9, [R24+0x420] ;  /* 0x0004200018097984 */ /* 0x000fe80000000800 */
[----:B------:R-:W-:Y:S04]  /*1470*/  LDS R10, [R24+0x440] ;  /* 0x00044000180a7984 */ /* 0x000fe80000000800 */
[----:B------:R-:W1:Y:S04]  /*1480*/  LDS R11, [R24+0x460] ;  /* 0x00046000180b7984 */ /* 0x000e680000000800 */
[----:B------:R-:W-:Y:S06]  /*1490*/  BAR.SYNC 0x0 ;  /* 0x0000000000007b1d */ /* 0x000fec0000000000 */
[----:B0-----:R-:W-:Y:S04]  /*14a0*/  STS.128 [R2.X16], R4 ;  /* 0x0000000402007388 */ /* 0x001fe8000000cc00 */
[----:B------:R-:W-:Y:S06]  /*14b0*/  BAR.SYNC 0x0 ;  /* 0x0000000000007b1d */ /* 0x000fec0000000000 */
[----:B------:R-:W0:Y:S04]  /*14c0*/  LDS R15, [R14.X4] ;  /* 0x000000000e0f7984 */ /* 0x000e280000004800 */
[----:B------:R-:W-:Y:S06]  /*14d0*/  BAR.SYNC 0x0 ;  /* 0x0000000000007b1d */ /* 0x000fec0000000000 */
[----:B-1----:R-:W-:Y:S04]  /*14e0*/  STS.128 [R2.X16], R8 ;  /* 0x0000000802007388 */ /* 0x002fe8000000cc00 */
[----:B------:R-:W-:Y:S06]  /*14f0*/  BAR.SYNC 0x0 ;  /* 0x0000000000007b1d */ /* 0x000fec0000000000 */
[----:B0-----:R0:W-:Y:S01]  /*1500*/  @P0 STG.E [R12.64], R15 ;  /* 0x0000000f0c000986 */ /* 0x0011e2000c101904 */
[----:B------:R-:W-:Y:S05]  /*1510*/  @!P0 EXIT ;  /* 0x000000000000894d */ /* 0x000fea0003800000 */
[----:B------:R-:W1:Y:S01]  /*1520*/  LDS R5, [R14.X4] ;  /* 0x000000000e057984 */ /* 0x000e620000004800 */
[----:B------:R-:W-:-:S05]  /*1530*/  IMAD.WIDE R2, R3, R0, c[0x0][0x180] ;  /* 0x0000600003027625 */ /* 0x000fca00078e0200 */
[----:B-1----:R-:W-:Y:S01]  /*1540*/  STG.E [R2.64], R5 ;  /* 0x0000000502007986 */ /* 0x002fe2000c101904 */
[----:B------:R-:W-:Y:S05]  /*1550*/  EXIT ;  /* 0x000000000000794d */ /* 0x000fea0003800000 */
.L_x_0:
[----:B------:R-:W-:-:S00]  /*1560*/  BRA `(.L_x_0) ;  /* 0xfffffff000007947 */ /* 0x000fc0000383ffff */
[----:B------:R-:W-:-:S00]  /*1570*/  NOP ;  /* 0x0000000000007918 */ /* 0x000fc00000000000 */
        /* <DEDUP_REMOVED lines=8> */
.L_x_1:


//--------------------- .nv.shared.triton__0d1d2d3d4d5de6 --------------------------
	.section	.nv.shared.triton__0d1d2d3d4d5de6,"aw",@nobits
	.align	16
